//
// Generated by NVIDIA NVVM Compiler
//
// Compiler Build ID: CL-36424714
// Cuda compilation tools, release 13.0, V13.0.88
// Based on NVVM 20.0.0
//

.version 9.0
.target sm_100
.address_size 64

	// .globl	_Z12cuda_gemm_v4ILi32ELi32ELi32ELi4EEvPfS0_S0_iii
// _ZZ12cuda_gemm_v4ILi32ELi32ELi32ELi4EEvPfS0_S0_iiiE7A_Block has been demoted
// _ZZ12cuda_gemm_v4ILi32ELi32ELi32ELi4EEvPfS0_S0_iiiE7B_Block has been demoted

.visible .entry _Z12cuda_gemm_v4ILi32ELi32ELi32ELi4EEvPfS0_S0_iii(
	.param .u64 .ptr .align 1 _Z12cuda_gemm_v4ILi32ELi32ELi32ELi4EEvPfS0_S0_iii_param_0,
	.param .u64 .ptr .align 1 _Z12cuda_gemm_v4ILi32ELi32ELi32ELi4EEvPfS0_S0_iii_param_1,
	.param .u64 .ptr .align 1 _Z12cuda_gemm_v4ILi32ELi32ELi32ELi4EEvPfS0_S0_iii_param_2,
	.param .u32 _Z12cuda_gemm_v4ILi32ELi32ELi32ELi4EEvPfS0_S0_iii_param_3,
	.param .u32 _Z12cuda_gemm_v4ILi32ELi32ELi32ELi4EEvPfS0_S0_iii_param_4,
	.param .u32 _Z12cuda_gemm_v4ILi32ELi32ELi32ELi4EEvPfS0_S0_iii_param_5
)
{
	.reg .pred 	%p<3>;
	.reg .b32 	%r<41>;
	.reg .b32 	%f<315>;
	.reg .b64 	%rd<38>;
	// demoted variable
	.shared .align 4 .b8 _ZZ12cuda_gemm_v4ILi32ELi32ELi32ELi4EEvPfS0_S0_iiiE7A_Block[4096];
	// demoted variable
	.shared .align 4 .b8 _ZZ12cuda_gemm_v4ILi32ELi32ELi32ELi4EEvPfS0_S0_iiiE7B_Block[4096];
	ld.param.u32 	%r13, [_Z12cuda_gemm_v4ILi32ELi32ELi32ELi4EEvPfS0_S0_iii_param_4];
	ld.param.u32 	%r14, [_Z12cuda_gemm_v4ILi32ELi32ELi32ELi4EEvPfS0_S0_iii_param_5];
	mov.u32 	%r1, %tid.x;
	mov.u32 	%r2, %tid.y;
	mov.u32 	%r15, %ctaid.y;
	shl.b32 	%r3, %r15, 5;
	mov.u32 	%r16, %ctaid.x;
	shl.b32 	%r17, %r16, 5;
	cvt.u64.u32 	%rd1, %r17;
	setp.lt.s32 	%p1, %r14, 1;
	mov.f32 	%f311, 0f00000000;
	mov.f32 	%f312, %f311;
	mov.f32 	%f313, %f311;
	mov.f32 	%f314, %f311;
	@%p1 bra 	$L__BB0_3;
	shl.b32 	%r19, %r2, 7;
	mov.u32 	%r20, _ZZ12cuda_gemm_v4ILi32ELi32ELi32ELi4EEvPfS0_S0_iiiE7A_Block;
	add.s32 	%r4, %r20, %r19;
	shl.b32 	%r21, %r1, 2;
	mad.lo.s32 	%r39, %r2, %r13, %r21;
	mad.lo.s32 	%r38, %r14, %r2, %r21;
	mov.b32 	%r40, 0;
	mov.f32 	%f311, 0f00000000;
$L__BB0_2:
	ld.param.u64 	%rd36, [_Z12cuda_gemm_v4ILi32ELi32ELi32ELi4EEvPfS0_S0_iii_param_1];
	ld.param.u64 	%rd35, [_Z12cuda_gemm_v4ILi32ELi32ELi32ELi4EEvPfS0_S0_iii_param_0];
	cvt.u64.u32 	%rd5, %r38;
	mul.lo.s32 	%r22, %r3, %r14;
	cvt.u64.u32 	%rd6, %r22;
	add.s64 	%rd7, %rd5, %rd6;
	cvta.to.global.u64 	%rd8, %rd35;
	shl.b64 	%rd9, %rd7, 2;
	add.s64 	%rd10, %rd8, %rd9;
	ld.global.v4.f32 	{%f15, %f16, %f17, %f18}, [%rd10];
	mov.u32 	%r23, %tid.x;
	shl.b32 	%r24, %r23, 4;
	add.s32 	%r25, %r4, %r24;
	st.shared.v4.f32 	[%r25], {%f15, %f16, %f17, %f18};
	cvt.u64.u32 	%rd11, %r39;
	add.s64 	%rd12, %rd11, %rd1;
	cvta.to.global.u64 	%rd13, %rd36;
	shl.b64 	%rd14, %rd12, 2;
	add.s64 	%rd15, %rd13, %rd14;
	ld.global.v4.f32 	{%f19, %f20, %f21, %f22}, [%rd15];
	shl.b32 	%r26, %r2, 7;
	mov.u32 	%r27, _ZZ12cuda_gemm_v4ILi32ELi32ELi32ELi4EEvPfS0_S0_iiiE7B_Block;
	add.s32 	%r28, %r27, %r24;
	add.s32 	%r29, %r28, %r26;
	st.shared.v4.f32 	[%r29], {%f19, %f20, %f21, %f22};
	bar.sync 	0;
	ld.shared.f32 	%f23, [%r4];
	ld.shared.f32 	%f24, [%r28];
	fma.rn.f32 	%f25, %f23, %f24, %f314;
	ld.shared.f32 	%f26, [%r4+4];
	ld.shared.f32 	%f27, [%r28+128];
	fma.rn.f32 	%f28, %f26, %f27, %f25;
	ld.shared.f32 	%f29, [%r4+8];
	ld.shared.f32 	%f30, [%r28+256];
	fma.rn.f32 	%f31, %f29, %f30, %f28;
	ld.shared.f32 	%f32, [%r4+12];
	ld.shared.f32 	%f33, [%r28+384];
	fma.rn.f32 	%f34, %f32, %f33, %f31;
	ld.shared.f32 	%f35, [%r4+16];
	ld.shared.f32 	%f36, [%r28+512];
	fma.rn.f32 	%f37, %f35, %f36, %f34;
	ld.shared.f32 	%f38, [%r4+20];
	ld.shared.f32 	%f39, [%r28+640];
	fma.rn.f32 	%f40, %f38, %f39, %f37;
	ld.shared.f32 	%f41, [%r4+24];
	ld.shared.f32 	%f42, [%r28+768];
	fma.rn.f32 	%f43, %f41, %f42, %f40;
	ld.shared.f32 	%f44, [%r4+28];
	ld.shared.f32 	%f45, [%r28+896];
	fma.rn.f32 	%f46, %f44, %f45, %f43;
	ld.shared.f32 	%f47, [%r4+32];
	ld.shared.f32 	%f48, [%r28+1024];
	fma.rn.f32 	%f49, %f47, %f48, %f46;
	ld.shared.f32 	%f50, [%r4+36];
	ld.shared.f32 	%f51, [%r28+1152];
	fma.rn.f32 	%f52, %f50, %f51, %f49;
	ld.shared.f32 	%f53, [%r4+40];
	ld.shared.f32 	%f54, [%r28+1280];
	fma.rn.f32 	%f55, %f53, %f54, %f52;
	ld.shared.f32 	%f56, [%r4+44];
	ld.shared.f32 	%f57, [%r28+1408];
	fma.rn.f32 	%f58, %f56, %f57, %f55;
	ld.shared.f32 	%f59, [%r4+48];
	ld.shared.f32 	%f60, [%r28+1536];
	fma.rn.f32 	%f61, %f59, %f60, %f58;
	ld.shared.f32 	%f62, [%r4+52];
	ld.shared.f32 	%f63, [%r28+1664];
	fma.rn.f32 	%f64, %f62, %f63, %f61;
	ld.shared.f32 	%f65, [%r4+56];
	ld.shared.f32 	%f66, [%r28+1792];
	fma.rn.f32 	%f67, %f65, %f66, %f64;
	ld.shared.f32 	%f68, [%r4+60];
	ld.shared.f32 	%f69, [%r28+1920];
	fma.rn.f32 	%f70, %f68, %f69, %f67;
	ld.shared.f32 	%f71, [%r4+64];
	ld.shared.f32 	%f72, [%r28+2048];
	fma.rn.f32 	%f73, %f71, %f72, %f70;
	ld.shared.f32 	%f74, [%r4+68];
	ld.shared.f32 	%f75, [%r28+2176];
	fma.rn.f32 	%f76, %f74, %f75, %f73;
	ld.shared.f32 	%f77, [%r4+72];
	ld.shared.f32 	%f78, [%r28+2304];
	fma.rn.f32 	%f79, %f77, %f78, %f76;
	ld.shared.f32 	%f80, [%r4+76];
	ld.shared.f32 	%f81, [%r28+2432];
	fma.rn.f32 	%f82, %f80, %f81, %f79;
	ld.shared.f32 	%f83, [%r4+80];
	ld.shared.f32 	%f84, [%r28+2560];
	fma.rn.f32 	%f85, %f83, %f84, %f82;
	ld.shared.f32 	%f86, [%r4+84];
	ld.shared.f32 	%f87, [%r28+2688];
	fma.rn.f32 	%f88, %f86, %f87, %f85;
	ld.shared.f32 	%f89, [%r4+88];
	ld.shared.f32 	%f90, [%r28+2816];
	fma.rn.f32 	%f91, %f89, %f90, %f88;
	ld.shared.f32 	%f92, [%r4+92];
	ld.shared.f32 	%f93, [%r28+2944];
	fma.rn.f32 	%f94, %f92, %f93, %f91;
	ld.shared.f32 	%f95, [%r4+96];
	ld.shared.f32 	%f96, [%r28+3072];
	fma.rn.f32 	%f97, %f95, %f96, %f94;
	ld.shared.f32 	%f98, [%r4+100];
	ld.shared.f32 	%f99, [%r28+3200];
	fma.rn.f32 	%f100, %f98, %f99, %f97;
	ld.shared.f32 	%f101, [%r4+104];
	ld.shared.f32 	%f102, [%r28+3328];
	fma.rn.f32 	%f103, %f101, %f102, %f100;
	ld.shared.f32 	%f104, [%r4+108];
	ld.shared.f32 	%f105, [%r28+3456];
	fma.rn.f32 	%f106, %f104, %f105, %f103;
	ld.shared.f32 	%f107, [%r4+112];
	ld.shared.f32 	%f108, [%r28+3584];
	fma.rn.f32 	%f109, %f107, %f108, %f106;
	ld.shared.f32 	%f110, [%r4+116];
	ld.shared.f32 	%f111, [%r28+3712];
	fma.rn.f32 	%f112, %f110, %f111, %f109;
	ld.shared.f32 	%f113, [%r4+120];
	ld.shared.f32 	%f114, [%r28+3840];
	fma.rn.f32 	%f115, %f113, %f114, %f112;
	ld.shared.f32 	%f116, [%r4+124];
	ld.shared.f32 	%f117, [%r28+3968];
	fma.rn.f32 	%f314, %f116, %f117, %f115;
	ld.shared.f32 	%f118, [%r28+4];
	fma.rn.f32 	%f119, %f23, %f118, %f313;
	ld.shared.f32 	%f120, [%r28+132];
	fma.rn.f32 	%f121, %f26, %f120, %f119;
	ld.shared.f32 	%f122, [%r28+260];
	fma.rn.f32 	%f123, %f29, %f122, %f121;
	ld.shared.f32 	%f124, [%r28+388];
	fma.rn.f32 	%f125, %f32, %f124, %f123;
	ld.shared.f32 	%f126, [%r28+516];
	fma.rn.f32 	%f127, %f35, %f126, %f125;
	ld.shared.f32 	%f128, [%r28+644];
	fma.rn.f32 	%f129, %f38, %f128, %f127;
	ld.shared.f32 	%f130, [%r28+772];
	fma.rn.f32 	%f131, %f41, %f130, %f129;
	ld.shared.f32 	%f132, [%r28+900];
	fma.rn.f32 	%f133, %f44, %f132, %f131;
	ld.shared.f32 	%f134, [%r28+1028];
	fma.rn.f32 	%f135, %f47, %f134, %f133;
	ld.shared.f32 	%f136, [%r28+1156];
	fma.rn.f32 	%f137, %f50, %f136, %f135;
	ld.shared.f32 	%f138, [%r28+1284];
	fma.rn.f32 	%f139, %f53, %f138, %f137;
	ld.shared.f32 	%f140, [%r28+1412];
	fma.rn.f32 	%f141, %f56, %f140, %f139;
	ld.shared.f32 	%f142, [%r28+1540];
	fma.rn.f32 	%f143, %f59, %f142, %f141;
	ld.shared.f32 	%f144, [%r28+1668];
	fma.rn.f32 	%f145, %f62, %f144, %f143;
	ld.shared.f32 	%f146, [%r28+1796];
	fma.rn.f32 	%f147, %f65, %f146, %f145;
	ld.shared.f32 	%f148, [%r28+1924];
	fma.rn.f32 	%f149, %f68, %f148, %f147;
	ld.shared.f32 	%f150, [%r28+2052];
	fma.rn.f32 	%f151, %f71, %f150, %f149;
	ld.shared.f32 	%f152, [%r28+2180];
	fma.rn.f32 	%f153, %f74, %f152, %f151;
	ld.shared.f32 	%f154, [%r28+2308];
	fma.rn.f32 	%f155, %f77, %f154, %f153;
	ld.shared.f32 	%f156, [%r28+2436];
	fma.rn.f32 	%f157, %f80, %f156, %f155;
	ld.shared.f32 	%f158, [%r28+2564];
	fma.rn.f32 	%f159, %f83, %f158, %f157;
	ld.shared.f32 	%f160, [%r28+2692];
	fma.rn.f32 	%f161, %f86, %f160, %f159;
	ld.shared.f32 	%f162, [%r28+2820];
	fma.rn.f32 	%f163, %f89, %f162, %f161;
	ld.shared.f32 	%f164, [%r28+2948];
	fma.rn.f32 	%f165, %f92, %f164, %f163;
	ld.shared.f32 	%f166, [%r28+3076];
	fma.rn.f32 	%f167, %f95, %f166, %f165;
	ld.shared.f32 	%f168, [%r28+3204];
	fma.rn.f32 	%f169, %f98, %f168, %f167;
	ld.shared.f32 	%f170, [%r28+3332];
	fma.rn.f32 	%f171, %f101, %f170, %f169;
	ld.shared.f32 	%f172, [%r28+3460];
	fma.rn.f32 	%f173, %f104, %f172, %f171;
	ld.shared.f32 	%f174, [%r28+3588];
	fma.rn.f32 	%f175, %f107, %f174, %f173;
	ld.shared.f32 	%f176, [%r28+3716];
	fma.rn.f32 	%f177, %f110, %f176, %f175;
	ld.shared.f32 	%f178, [%r28+3844];
	fma.rn.f32 	%f179, %f113, %f178, %f177;
	ld.shared.f32 	%f180, [%r28+3972];
	fma.rn.f32 	%f313, %f116, %f180, %f179;
	ld.shared.f32 	%f181, [%r28+8];
	fma.rn.f32 	%f182, %f23, %f181, %f312;
	ld.shared.f32 	%f183, [%r28+136];
	fma.rn.f32 	%f184, %f26, %f183, %f182;
	ld.shared.f32 	%f185, [%r28+264];
	fma.rn.f32 	%f186, %f29, %f185, %f184;
	ld.shared.f32 	%f187, [%r28+392];
	fma.rn.f32 	%f188, %f32, %f187, %f186;
	ld.shared.f32 	%f189, [%r28+520];
	fma.rn.f32 	%f190, %f35, %f189, %f188;
	ld.shared.f32 	%f191, [%r28+648];
	fma.rn.f32 	%f192, %f38, %f191, %f190;
	ld.shared.f32 	%f193, [%r28+776];
	fma.rn.f32 	%f194, %f41, %f193, %f192;
	ld.shared.f32 	%f195, [%r28+904];
	fma.rn.f32 	%f196, %f44, %f195, %f194;
	ld.shared.f32 	%f197, [%r28+1032];
	fma.rn.f32 	%f198, %f47, %f197, %f196;
	ld.shared.f32 	%f199, [%r28+1160];
	fma.rn.f32 	%f200, %f50, %f199, %f198;
	ld.shared.f32 	%f201, [%r28+1288];
	fma.rn.f32 	%f202, %f53, %f201, %f200;
	ld.shared.f32 	%f203, [%r28+1416];
	fma.rn.f32 	%f204, %f56, %f203, %f202;
	ld.shared.f32 	%f205, [%r28+1544];
	fma.rn.f32 	%f206, %f59, %f205, %f204;
	ld.shared.f32 	%f207, [%r28+1672];
	fma.rn.f32 	%f208, %f62, %f207, %f206;
	ld.shared.f32 	%f209, [%r28+1800];
	fma.rn.f32 	%f210, %f65, %f209, %f208;
	ld.shared.f32 	%f211, [%r28+1928];
	fma.rn.f32 	%f212, %f68, %f211, %f210;
	ld.shared.f32 	%f213, [%r28+2056];
	fma.rn.f32 	%f214, %f71, %f213, %f212;
	ld.shared.f32 	%f215, [%r28+2184];
	fma.rn.f32 	%f216, %f74, %f215, %f214;
	ld.shared.f32 	%f217, [%r28+2312];
	fma.rn.f32 	%f218, %f77, %f217, %f216;
	ld.shared.f32 	%f219, [%r28+2440];
	fma.rn.f32 	%f220, %f80, %f219, %f218;
	ld.shared.f32 	%f221, [%r28+2568];
	fma.rn.f32 	%f222, %f83, %f221, %f220;
	ld.shared.f32 	%f223, [%r28+2696];
	fma.rn.f32 	%f224, %f86, %f223, %f222;
	ld.shared.f32 	%f225, [%r28+2824];
	fma.rn.f32 	%f226, %f89, %f225, %f224;
	ld.shared.f32 	%f227, [%r28+2952];
	fma.rn.f32 	%f228, %f92, %f227, %f226;
	ld.shared.f32 	%f229, [%r28+3080];
	fma.rn.f32 	%f230, %f95, %f229, %f228;
	ld.shared.f32 	%f231, [%r28+3208];
	fma.rn.f32 	%f232, %f98, %f231, %f230;
	ld.shared.f32 	%f233, [%r28+3336];
	fma.rn.f32 	%f234, %f101, %f233, %f232;
	ld.shared.f32 	%f235, [%r28+3464];
	fma.rn.f32 	%f236, %f104, %f235, %f234;
	ld.shared.f32 	%f237, [%r28+3592];
	fma.rn.f32 	%f238, %f107, %f237, %f236;
	ld.shared.f32 	%f239, [%r28+3720];
	fma.rn.f32 	%f240, %f110, %f239, %f238;
	ld.shared.f32 	%f241, [%r28+3848];
	fma.rn.f32 	%f242, %f113, %f241, %f240;
	ld.shared.f32 	%f243, [%r28+3976];
	fma.rn.f32 	%f312, %f116, %f243, %f242;
	ld.shared.f32 	%f244, [%r28+12];
	fma.rn.f32 	%f245, %f23, %f244, %f311;
	ld.shared.f32 	%f246, [%r28+140];
	fma.rn.f32 	%f247, %f26, %f246, %f245;
	ld.shared.f32 	%f248, [%r28+268];
	fma.rn.f32 	%f249, %f29, %f248, %f247;
	ld.shared.f32 	%f250, [%r28+396];
	fma.rn.f32 	%f251, %f32, %f250, %f249;
	ld.shared.f32 	%f252, [%r28+524];
	fma.rn.f32 	%f253, %f35, %f252, %f251;
	ld.shared.f32 	%f254, [%r28+652];
	fma.rn.f32 	%f255, %f38, %f254, %f253;
	ld.shared.f32 	%f256, [%r28+780];
	fma.rn.f32 	%f257, %f41, %f256, %f255;
	ld.shared.f32 	%f258, [%r28+908];
	fma.rn.f32 	%f259, %f44, %f258, %f257;
	ld.shared.f32 	%f260, [%r28+1036];
	fma.rn.f32 	%f261, %f47, %f260, %f259;
	ld.shared.f32 	%f262, [%r28+1164];
	fma.rn.f32 	%f263, %f50, %f262, %f261;
	ld.shared.f32 	%f264, [%r28+1292];
	fma.rn.f32 	%f265, %f53, %f264, %f263;
	ld.shared.f32 	%f266, [%r28+1420];
	fma.rn.f32 	%f267, %f56, %f266, %f265;
	ld.shared.f32 	%f268, [%r28+1548];
	fma.rn.f32 	%f269, %f59, %f268, %f267;
	ld.shared.f32 	%f270, [%r28+1676];
	fma.rn.f32 	%f271, %f62, %f270, %f269;
	ld.shared.f32 	%f272, [%r28+1804];
	fma.rn.f32 	%f273, %f65, %f272, %f271;
	ld.shared.f32 	%f274, [%r28+1932];
	fma.rn.f32 	%f275, %f68, %f274, %f273;
	ld.shared.f32 	%f276, [%r28+2060];
	fma.rn.f32 	%f277, %f71, %f276, %f275;
	ld.shared.f32 	%f278, [%r28+2188];
	fma.rn.f32 	%f279, %f74, %f278, %f277;
	ld.shared.f32 	%f280, [%r28+2316];
	fma.rn.f32 	%f281, %f77, %f280, %f279;
	ld.shared.f32 	%f282, [%r28+2444];
	fma.rn.f32 	%f283, %f80, %f282, %f281;
	ld.shared.f32 	%f284, [%r28+2572];
	fma.rn.f32 	%f285, %f83, %f284, %f283;
	ld.shared.f32 	%f286, [%r28+2700];
	fma.rn.f32 	%f287, %f86, %f286, %f285;
	ld.shared.f32 	%f288, [%r28+2828];
	fma.rn.f32 	%f289, %f89, %f288, %f287;
	ld.shared.f32 	%f290, [%r28+2956];
	fma.rn.f32 	%f291, %f92, %f290, %f289;
	ld.shared.f32 	%f292, [%r28+3084];
	fma.rn.f32 	%f293, %f95, %f292, %f291;
	ld.shared.f32 	%f294, [%r28+3212];
	fma.rn.f32 	%f295, %f98, %f294, %f293;
	ld.shared.f32 	%f296, [%r28+3340];
	fma.rn.f32 	%f297, %f101, %f296, %f295;
	ld.shared.f32 	%f298, [%r28+3468];
	fma.rn.f32 	%f299, %f104, %f298, %f297;
	ld.shared.f32 	%f300, [%r28+3596];
	fma.rn.f32 	%f301, %f107, %f300, %f299;
	ld.shared.f32 	%f302, [%r28+3724];
	fma.rn.f32 	%f303, %f110, %f302, %f301;
	ld.shared.f32 	%f304, [%r28+3852];
	fma.rn.f32 	%f305, %f113, %f304, %f303;
	ld.shared.f32 	%f306, [%r28+3980];
	fma.rn.f32 	%f311, %f116, %f306, %f305;
	bar.sync 	0;
	add.s32 	%r40, %r40, 32;
	shl.b32 	%r30, %r13, 5;
	add.s32 	%r39, %r39, %r30;
	add.s32 	%r38, %r38, 32;
	setp.lt.s32 	%p2, %r40, %r14;
	@%p2 bra 	$L__BB0_2;
$L__BB0_3:
	ld.param.u64 	%rd37, [_Z12cuda_gemm_v4ILi32ELi32ELi32ELi4EEvPfS0_S0_iii_param_2];
	mul.lo.s32 	%r31, %r3, %r13;
	cvt.u64.u32 	%rd16, %r31;
	add.s64 	%rd17, %rd16, %rd1;
	mov.u32 	%r32, %tid.x;
	shl.b32 	%r33, %r32, 2;
	mad.lo.s32 	%r34, %r13, %r2, %r33;
	cvta.to.global.u64 	%rd18, %rd37;
	cvt.u64.u32 	%rd19, %r34;
	add.s64 	%rd20, %rd17, %rd19;
	shl.b64 	%rd21, %rd20, 2;
	add.s64 	%rd22, %rd18, %rd21;
	st.global.f32 	[%rd22], %f314;
	add.s32 	%r35, %r34, 1;
	cvt.u64.u32 	%rd23, %r35;
	add.s64 	%rd24, %rd17, %rd23;
	shl.b64 	%rd25, %rd24, 2;
	add.s64 	%rd26, %rd18, %rd25;
	st.global.f32 	[%rd26], %f313;
	add.s32 	%r36, %r34, 2;
	cvt.u64.u32 	%rd27, %r36;
	add.s64 	%rd28, %rd17, %rd27;
	shl.b64 	%rd29, %rd28, 2;
	add.s64 	%rd30, %rd18, %rd29;
	st.global.f32 	[%rd30], %f312;
	add.s32 	%r37, %r34, 3;
	cvt.u64.u32 	%rd31, %r37;
	add.s64 	%rd32, %rd17, %rd31;
	shl.b64 	%rd33, %rd32, 2;
	add.s64 	%rd34, %rd18, %rd33;
	st.global.f32 	[%rd34], %f311;
	ret;

}


// ===== COMPILED SASS (sm_100) =====

	.target	sm_100

	.elftype	@"ET_EXEC"


//--------------------- .note.nv.tkinfo           --------------------------
	.section	.note.nv.tkinfo,"",@"SHT_NOTE"
	.sectionflags	@"SHF_NOTE_NV_TKINFO"
	.tkinfo
        /*0018*/ 	.word	0x00000002
        /*0030*/ 	.string	""
        /*0030*/ 	.string	"ptxas"
        /*0030*/ 	.string	"Cuda compilation tools, release 13.0, V13.0.88"
        /*0030*/ 	.string	"Build cuda_13.0.r13.0/compiler.36424714_0"
        /*0030*/ 	.string	"-arch sm_100 -m 64 "



//--------------------- .note.nv.cuinfo           --------------------------
	.section	.note.nv.cuinfo,"",@"SHT_NOTE"
	.sectionflags	@"SHF_NOTE_NV_CUINFO"
        /*0018*/ 	.short	0x0002
        /*001a*/ 	.short	0x0064
        /*001c*/ 	.short	0x0082
	.zero		2


//--------------------- .nv.info                  --------------------------
	.section	.nv.info,"",@"SHT_CUDA_INFO"
	.align	4


	//----- nvinfo : EIATTR_REGCOUNT
	.align		4
        /*0000*/ 	.byte	0x04, 0x2f
        /*0002*/ 	.short	(.L_1 - .L_0)
	.align		4
.L_0:
        /*0004*/ 	.word	index@(_Z12cuda_gemm_v4ILi32ELi32ELi32ELi4EEvPfS0_S0_iii)
        /*0008*/ 	.word	0x00000020


	//----- nvinfo : EIATTR_FRAME_SIZE
	.align		4
.L_1:
        /*000c*/ 	.byte	0x04, 0x11
        /*000e*/ 	.short	(.L_3 - .L_2)
	.align		4
.L_2:
        /*0010*/ 	.word	index@(_Z12cuda_gemm_v4ILi32ELi32ELi32ELi4EEvPfS0_S0_iii)
        /*0014*/ 	.word	0x00000000


	//----- nvinfo : EIATTR_MIN_STACK_SIZE
	.align		4
.L_3:
        /*0018*/ 	.byte	0x04, 0x12
        /*001a*/ 	.short	(.L_5 - .L_4)
	.align		4
.L_4:
        /*001c*/ 	.word	index@(_Z12cuda_gemm_v4ILi32ELi32ELi32ELi4EEvPfS0_S0_iii)
        /*0020*/ 	.word	0x00000000
.L_5:


//--------------------- .nv.compat                --------------------------
	.section	.nv.compat,"",@"SHT_CUDA_COMPAT_INFO"
	.align	4
        /*0000*/ 	.byte	0x02, 0x09, 0x00, 0x00, 0x02, 0x02, 0x01, 0x00, 0x02, 0x05, 0x05, 0x00, 0x03, 0x07, 0x01, 0x01
        /*0010*/ 	.byte	0x02, 0x03, 0x00, 0x00, 0x02, 0x06, 0x01, 0x00, 0x04, 0x0b, 0x08, 0x00, 0x09, 0x00, 0x00, 0x00
        /*0020*/ 	.byte	0x00, 0x00, 0x00, 0x00


//--------------------- .nv.info._Z12cuda_gemm_v4ILi32ELi32ELi32ELi4EEvPfS0_S0_iii --------------------------
	.section	.nv.info._Z12cuda_gemm_v4ILi32ELi32ELi32ELi4EEvPfS0_S0_iii,"",@"SHT_CUDA_INFO"
	.sectionflags	@""
	.align	4


	//----- nvinfo : EIATTR_CUDA_API_VERSION
	.align		4
        /*0000*/ 	.byte	0x04, 0x37
        /*0002*/ 	.short	(.L_7 - .L_6)
.L_6:
        /*0004*/ 	.word	0x00000082


	//----- nvinfo : EIATTR_KPARAM_INFO
	.align		4
.L_7:
        /*0008*/ 	.byte	0x04, 0x17
        /*000a*/ 	.short	(.L_9 - .L_8)
.L_8:
        /*000c*/ 	.word	0x00000000
        /*0010*/ 	.short	0x0005
        /*0012*/ 	.short	0x0020
        /*0014*/ 	.byte	0x00, 0xf0, 0x11, 0x00


	//----- nvinfo : EIATTR_KPARAM_INFO
	.align		4
.L_9:
        /*0018*/ 	.byte	0x04, 0x17
        /*001a*/ 	.short	(.L_11 - .L_10)
.L_10:
        /*001c*/ 	.word	0x00000000
        /*0020*/ 	.short	0x0004
        /*0022*/ 	.short	0x001c
        /*0024*/ 	.byte	0x00, 0xf0, 0x11, 0x00


	//----- nvinfo : EIATTR_KPARAM_INFO
	.align		4
.L_11:
        /*0028*/ 	.byte	0x04, 0x17
        /*002a*/ 	.short	(.L_13 - .L_12)
.L_12:
        /*002c*/ 	.word	0x00000000
        /*0030*/ 	.short	0x0003
        /*0032*/ 	.short	0x0018
        /*0034*/ 	.byte	0x00, 0xf0, 0x11, 0x00


	//----- nvinfo : EIATTR_KPARAM_INFO
	.align		4
.L_13:
        /*0038*/ 	.byte	0x04, 0x17
        /*003a*/ 	.short	(.L_15 - .L_14)
.L_14:
        /*003c*/ 	.word	0x00000000
        /*0040*/ 	.short	0x0002
        /*0042*/ 	.short	0x0010
        /*0044*/ 	.byte	0x00, 0xf5, 0x21, 0x00


	//----- nvinfo : EIATTR_KPARAM_INFO
	.align		4
.L_15:
        /*0048*/ 	.byte	0x04, 0x17
        /*004a*/ 	.short	(.L_17 - .L_16)
.L_16:
        /*004c*/ 	.word	0x00000000
        /*0050*/ 	.short	0x0001
        /*0052*/ 	.short	0x0008
        /*0054*/ 	.byte	0x00, 0xf5, 0x21, 0x00


	//----- nvinfo : EIATTR_KPARAM_INFO
	.align		4
.L_17:
        /*0058*/ 	.byte	0x04, 0x17
        /*005a*/ 	.short	(.L_19 - .L_18)
.L_18:
        /*005c*/ 	.word	0x00000000
        /*0060*/ 	.short	0x0000
        /*0062*/ 	.short	0x0000
        /*0064*/ 	.byte	0x00, 0xf5, 0x21, 0x00


	//----- nvinfo : EIATTR_SPARSE_MMA_MASK
	.align		4
.L_19:
        /*0068*/ 	.byte	0x03, 0x50
        /*006a*/ 	.short	0x0000


	//----- nvinfo : EIATTR_MAXREG_COUNT
	.align		4
        /*006c*/ 	.byte	0x03, 0x1b
        /*006e*/ 	.short	0x00ff


	//----- nvinfo : EIATTR_NUM_BARRIERS
	.align		4
        /*0070*/ 	.byte	0x02, 0x4c
        /*0072*/ 	.byte	0x01
	.zero		1


	//----- nvinfo : EIATTR_MERCURY_ISA_VERSION
	.align		4
        /*0074*/ 	.byte	0x03, 0x5f
        /*0076*/ 	.short	0x0101


	//----- nvinfo : EIATTR_VRC_CTA_INIT_COUNT
	.align		4
        /*0078*/ 	.byte	0x02, 0x4a
	.zero		1
	.zero		1


	//----- nvinfo : EIATTR_EXIT_INSTR_OFFSETS
	.align		4
        /*007c*/ 	.byte	0x04, 0x1c
        /*007e*/ 	.short	(.L_21 - .L_20)


	//   ....[0]....
.L_20:
        /*0080*/ 	.word	0x00000f80


	//----- nvinfo : EIATTR_CBANK_PARAM_SIZE
	.align		4
.L_21:
        /*0084*/ 	.byte	0x03, 0x19
        /*0086*/ 	.short	0x0024


	//----- nvinfo : EIATTR_PARAM_CBANK
	.align		4
        /*0088*/ 	.byte	0x04, 0x0a
        /*008a*/ 	.short	(.L_23 - .L_22)
	.align		4
.L_22:
        /*008c*/ 	.word	index@(.nv.constant0._Z12cuda_gemm_v4ILi32ELi32ELi32ELi4EEvPfS0_S0_iii)
        /*0090*/ 	.short	0x0380
        /*0092*/ 	.short	0x0024


	//----- nvinfo : EIATTR_SW_WAR
	.align		4
.L_23:
        /*0094*/ 	.byte	0x04, 0x36
        /*0096*/ 	.short	(.L_25 - .L_24)
.L_24:
        /*0098*/ 	.word	0x00000008
.L_25:


//--------------------- .nv.callgraph             --------------------------
	.section	.nv.callgraph,"",@"SHT_CUDA_CALLGRAPH"
	.align	4
	.sectionentsize	8
	.align		4
        /*0000*/ 	.word	0x00000000
	.align		4
        /*0004*/ 	.word	0xffffffff
	.align		4
        /*0008*/ 	.word	0x00000000
	.align		4
        /*000c*/ 	.word	0xfffffffe
	.align		4
        /*0010*/ 	.word	0x00000000
	.align		4
        /*0014*/ 	.word	0xfffffffd
	.align		4
        /*0018*/ 	.word	0x00000000
	.align		4
        /*001c*/ 	.word	0xfffffffc


//--------------------- .text._Z12cuda_gemm_v4ILi32ELi32ELi32ELi4EEvPfS0_S0_iii --------------------------
	.section	.text._Z12cuda_gemm_v4ILi32ELi32ELi32ELi4EEvPfS0_S0_iii,"ax",@progbits
	.align	128
        .global         _Z12cuda_gemm_v4ILi32ELi32ELi32ELi4EEvPfS0_S0_iii
        .type           _Z12cuda_gemm_v4ILi32ELi32ELi32ELi4EEvPfS0_S0_iii,@function
        .size           _Z12cuda_gemm_v4ILi32ELi32ELi32ELi4EEvPfS0_S0_iii,(.L_x_3 - _Z12cuda_gemm_v4ILi32ELi32ELi32ELi4EEvPfS0_S0_iii)
        .other          _Z12cuda_gemm_v4ILi32ELi32ELi32ELi4EEvPfS0_S0_iii,@"STO_CUDA_ENTRY STV_DEFAULT"
_Z12cuda_gemm_v4ILi32ELi32ELi32ELi4EEvPfS0_S0_iii:
.text._Z12cuda_gemm_v4ILi32ELi32ELi32ELi4EEvPfS0_S0_iii:
[----:B------:R-:W-:Y:S08]  /*0000*/  LDC R1, c[0x0][0x37c] ;  /* 0x0000df00ff017b82 */ /* 0x000ff00000000800 */
[----:B------:R-:W0:Y:S01]  /*0010*/  LDC R0, c[0x0][0x3a0] ;  /* 0x0000e800ff007b82 */ /* 0x000e220000000800 */
[----:B------:R-:W1:Y:S01]  /*0020*/  S2R R24, SR_TID.X ;  /* 0x0000000000187919 */ /* 0x000e620000002100 */
[----:B------:R-:W2:Y:S01]  /*0030*/  LDCU.64 UR10, c[0x0][0x358] ;  /* 0x00006b00ff0a77ac */ /* 0x000ea20008000a00 */
[----:B------:R-:W-:Y:S01]  /*0040*/  HFMA2 R14, -RZ, RZ, 0, 0 ;  /* 0x00000000ff0e7431 */ /* 0x000fe200000001ff */
[----:B------:R-:W-:Y:S01]  /*0050*/  CS2R R20, SRZ ;  /* 0x0000000000147805 */ /* 0x000fe2000001ff00 */
[----:B------:R-:W3:Y:S01]  /*0060*/  S2R R3, SR_TID.Y ;  /* 0x0000000000037919 */ /* 0x000ee20000002200 */
[----:B------:R-:W-:-:S02]  /*0070*/  MOV R12, RZ ;  /* 0x000000ff000c7202 */ /* 0x000fc40000000f00 */
[----:B------:R-:W4:Y:S08]  /*0080*/  S2UR UR5, SR_CTAID.Y ;  /* 0x00000000000579c3 */ /* 0x000f300000002600 */
[----:B------:R-:W5:Y:S01]  /*0090*/  S2UR UR6, SR_CTAID.X ;  /* 0x00000000000679c3 */ /* 0x000f620000002500 */
[----:B0-----:R-:W-:Y:S01]  /*00a0*/  ISETP.GE.AND P0, PT, R0, 0x1, PT ;  /* 0x000000010000780c */ /* 0x001fe20003f06270 */
[----:B----4-:R-:W-:-:S02]  /*00b0*/  USHF.L.U32 UR5, UR5, 0x5, URZ ;  /* 0x0000000505057899 */ /* 0x010fc400080006ff */
[----:B-----5:R-:W-:-:S10]  /*00c0*/  USHF.L.U32 UR6, UR6, 0x5, URZ ;  /* 0x0000000506067899 */ /* 0x020fd400080006ff */
[----:B-123--:R-:W-:Y:S05]  /*00d0*/  @!P0 BRA `(.L_x_0) ;  /* 0x0000000c00308947 */ /* 0x00efea0003800000 */
[----:B------:R-:W0:Y:S01]  /*00e0*/  S2UR UR9, SR_CgaCtaId ;  /* 0x00000000000979c3 */ /* 0x000e220000008800 */
[----:B------:R-:W-:Y:S01]  /*00f0*/  UMOV UR8, 0x400 ;  /* 0x0000040000087882 */ /* 0x000fe20000000000 */
[----:B------:R-:W-:Y:S01]  /*0100*/  SHF.L.U32 R26, R24, 0x2, RZ ;  /* 0x00000002181a7819 */ /* 0x000fe200000006ff */
[----:B------:R-:W1:Y:S01]  /*0110*/  LDCU.128 UR12, c[0x0][0x380] ;  /* 0x00007000ff0c77ac */ /* 0x000e620008000c00 */
[----:B------:R-:W-:-:S03]  /*0120*/  MOV R21, RZ ;  /* 0x000000ff00157202 */ /* 0x000fc60000000f00 */
[----:B------:R-:W-:Y:S01]  /*0130*/  IMAD R25, R3, R0, R26 ;  /* 0x0000000003197224 */ /* 0x000fe200078e021a */
[----:B------:R-:W2:Y:S01]  /*0140*/  LDC R2, c[0x0][0x39c] ;  /* 0x0000e700ff027b82 */ /* 0x000ea20000000800 */
[----:B0-----:R-:W-:-:S06]  /*0150*/  ULEA UR4, UR9, UR8, 0x18 ;  /* 0x0000000809047291 */ /* 0x001fcc000f8ec0ff */
[C---:B------:R-:W-:Y:S01]  /*0160*/  LEA R27, R3.reuse, UR4, 0x7 ;  /* 0x00000004031b7c11 */ /* 0x040fe2000f8e38ff */
[----:B------:R-:W-:Y:S01]  /*0170*/  UMOV UR4, URZ ;  /* 0x000000ff00047c82 */ /* 0x000fe20008000000 */
[----:B-12---:R-:W-:-:S07]  /*0180*/  IMAD R26, R3, R2, R26 ;  /* 0x00000002031a7224 */ /* 0x006fce00078e021a */
.L_x_1:
[----:B------:R-:W-:Y:S01]  /*0190*/  IMAD R6, R0, UR5, RZ ;  /* 0x0000000500067c24 */ /* 0x000fe2000f8e02ff */
[----:B------:R-:W-:-:S04]  /*01a0*/  IADD3 R4, P1, PT, R26, UR6, RZ ;  /* 0x000000061a047c10 */ /* 0x000fc8000ff3e0ff */
[----:B------:R-:W-:Y:S02]  /*01b0*/  IADD3 R6, P0, PT, R6, R25, RZ ;  /* 0x0000001906067210 */ /* 0x000fe40007f1e0ff */
[----:B------:R-:W-:Y:S02]  /*01c0*/  IADD3.X R5, PT, PT, RZ, RZ, RZ, P1, !PT ;  /* 0x000000ffff057210 */ /* 0x000fe40000ffe4ff */
[----:B------:R-:W-:Y:S02]  /*01d0*/  IADD3.X R7, PT, PT, RZ, RZ, RZ, P0, !PT ;  /* 0x000000ffff077210 */ /* 0x000fe400007fe4ff */
[----:B------:R-:W-:Y:S02]  /*01e0*/  LEA R18, P0, R6, UR12, 0x2 ;  /* 0x0000000c06127c11 */ /* 0x000fe4000f8010ff */
[----:B------:R-:W-:Y:S02]  /*01f0*/  LEA R16, P1, R4, UR14, 0x2 ;  /* 0x0000000e04107c11 */ /* 0x000fe4000f8210ff */
[----:B------:R-:W-:-:S02]  /*0200*/  LEA.HI.X R19, R6, UR13, R7, 0x2, P0 ;  /* 0x0000000d06137c11 */ /* 0x000fc400080f1407 */
[----:B------:R-:W-:-:S03]  /*0210*/  LEA.HI.X R17, R4, UR15, R5, 0x2, P1 ;  /* 0x0000000f04117c11 */ /* 0x000fc600088f1405 */
[----:B------:R-:W2:Y:S04]  /*0220*/  LDG.E.128 R4, desc[UR10][R18.64] ;  /* 0x0000000a12047981 */ /* 0x000ea8000c1e1d00 */
[----:B------:R-:W3:Y:S01]  /*0230*/  LDG.E.128 R8, desc[UR10][R16.64] ;  /* 0x0000000a10087981 */ /* 0x000ee2000c1e1d00 */
[----:B------:R-:W-:Y:S01]  /*0240*/  UIADD3 UR7, UPT, UPT, UR8, 0x1000, URZ ;  /* 0x0000100008077890 */ /* 0x000fe2000fffe0ff */
[----:B------:R-:W-:Y:S01]  /*0250*/  LEA R22, R24, R27, 0x4 ;  /* 0x0000001b18167211 */ /* 0x000fe200078e20ff */
[----:B------:R-:W-:Y:S01]  /*0260*/  UIADD3 UR4, UPT, UPT, UR4, 0x20, URZ ;  /* 0x0000002004047890 */ /* 0x000fe2000fffe0ff */
[----:B------:R-:W-:Y:S01]  /*0270*/  LEA R26, R2, R26, 0x5 ;  /* 0x0000001a021a7211 */ /* 0x000fe200078e28ff */
[----:B------:R-:W-:Y:S01]  /*0280*/  ULEA UR7, UR9, UR7, 0x18 ;  /* 0x0000000709077291 */ /* 0x000fe2000f8ec0ff */
[----:B------:R-:W-:-:S03]  /*0290*/  IADD3 R25, PT, PT, R25, 0x20, RZ ;  /* 0x0000002019197810 */ /* 0x000fc60007ffe0ff */
[----:B------:R-:W-:Y:S02]  /*02a0*/  ISETP.LE.AND P0, PT, R0, UR4, PT ;  /* 0x0000000400007c0c */ /* 0x000fe4000bf03270 */
[----:B------:R-:W-:-:S04]  /*02b0*/  LEA R28, R24, UR7, 0x4 ;  /* 0x00000007181c7c11 */ /* 0x000fc8000f8e20ff */
[----:B------:R-:W-:Y:S01]  /*02c0*/  LEA R29, R3, R28, 0x7 ;  /* 0x0000001c031d7211 */ /* 0x000fe200078e38ff */
[----:B--2---:R-:W-:Y:S04]  /*02d0*/  STS.128 [R22], R4 ;  /* 0x0000000416007388 */ /* 0x004fe80000000c00 */
[----:B---3--:R-:W-:Y:S01]  /*02e0*/  STS.128 [R29], R8 ;  /* 0x000000081d007388 */ /* 0x008fe20000000c00 */
[----:B------:R-:W-:Y:S06]  /*02f0*/  BAR.SYNC.DEFER_BLOCKING 0x0 ;  /* 0x0000000000007b1d */ /* 0x000fec0000010000 */
[----:B------:R-:W-:Y:S04]  /*0300*/  LDS.128 R4, [R27] ;  /* 0x000000001b047984 */ /* 0x000fe80000000c00 */
[----:B------:R-:W0:Y:S04]  /*0310*/  LDS.128 R8, [R28] ;  /* 0x000000001c087984 */ /* 0x000e280000000c00 */
[----:B------:R-:W1:Y:S01]  /*0320*/  LDS.128 R16, [R28+0x80] ;  /* 0x000080001c107984 */ /* 0x000e620000000c00 */
[C---:B0-----:R-:W-:Y:S01]  /*0330*/  FFMA R23, R4.reuse, R8, R12 ;  /* 0x0000000804177223 */ /* 0x041fe2000000000c */
[C---:B------:R-:W-:Y:S01]  /*0340*/  FFMA R8, R4.reuse, R9, R14 ;  /* 0x0000000904087223 */ /* 0x040fe2000000000e */
[C---:B------:R-:W-:Y:S01]  /*0350*/  FFMA R9, R4.reuse, R10, R20 ;  /* 0x0000000a04097223 */ /* 0x040fe20000000014 */
[----:B------:R-:W0:Y:S01]  /*0360*/  LDS.128 R12, [R28+0x100] ;  /* 0x000100001c0c7984 */ /* 0x000e220000000c00 */
[----:B------:R-:W-:Y:S01]  /*0370*/  FFMA R20, R4, R11, R21 ;  /* 0x0000000b04147223 */ /* 0x000fe20000000015 */
[C---:B-1----:R-:W-:Y:S01]  /*0380*/  FFMA R17, R5.reuse, R17, R8 ;  /* 0x0000001105117223 */ /* 0x042fe20000000008 */
[----:B------:R-:W-:Y:S01]  /*0390*/  FFMA R23, R16, R5, R23 ;  /* 0x0000000510177223 */ /* 0x000fe20000000017 */
[C---:B------:R-:W-:Y:S01]  /*03a0*/  FFMA R21, R5.reuse, R18, R9 ;  /* 0x0000001205157223 */ /* 0x040fe20000000009 */
[----:B------:R-:W-:Y:S01]  /*03b0*/  FFMA R20, R5, R19, R20 ;  /* 0x0000001305147223 */ /* 0x000fe20000000014 */
[----:B------:R-:W1:Y:S01]  /*03c0*/  LDS.128 R8, [R28+0x180] ;  /* 0x000180001c087984 */ /* 0x000e620000000c00 */
[----:B0-----:R-:W-:Y:S01]  /*03d0*/  FFMA R5, R12, R6, R23 ;  /* 0x000000060c057223 */ /* 0x001fe20000000017 */
[C---:B------:R-:W-:Y:S01]  /*03e0*/  FFMA R4, R6.reuse, R13, R17 ;  /* 0x0000000d06047223 */ /* 0x040fe20000000011 */
[C---:B------:R-:W-:Y:S01]  /*03f0*/  FFMA R21, R6.reuse, R14, R21 ;  /* 0x0000000e06157223 */ /* 0x040fe20000000015 */
[----:B------:R-:W-:Y:S01]  /*0400*/  FFMA R20, R6, R15, R20 ;  /* 0x0000000f06147223 */ /* 0x000fe20000000014 */
[----:B------:R-:W-:Y:S01]  /*0410*/  LDS.128 R16, [R28+0x200] ;  /* 0x000200001c107984 */ /* 0x000fe20000000c00 */
[----:B-1----:R-:W-:Y:S01]  /*0420*/  FFMA R5, R8, R7, R5 ;  /* 0x0000000708057223 */ /* 0x002fe20000000005 */
[----:B------:R-:W-:-:S02]  /*0430*/  FFMA R4, R7, R9, R4 ;  /* 0x0000000907047223 */ /* 0x000fc40000000004 */
[----:B------:R-:W0:Y:S01]  /*0440*/  LDS.128 R12, [R27+0x10] ;  /* 0x000010001b0c7984 */ /* 0x000e220000000c00 */
[C---:B------:R-:W-:Y:S01]  /*0450*/  FFMA R21, R7.reuse, R10, R21 ;  /* 0x0000000a07157223 */ /* 0x040fe20000000015 */
[----:B------:R-:W-:Y:S02]  /*0460*/  FFMA R20, R7, R11, R20 ;  /* 0x0000000b07147223 */ /* 0x000fe40000000014 */
        /* <DEDUP_REMOVED lines=111> */
[----:B-1----:R-:W-:Y:S01]  /*0b60*/  FFMA R23, R16, R5, R23 ;  /* 0x0000000510177223 */ /* 0x002fe20000000017 */
[C---:B------:R-:W-:Y:S01]  /*0b70*/  FFMA R17, R5.reuse, R17, R8 ;  /* 0x0000001105117223 */ /* 0x040fe20000000008 */
        /* <DEDUP_REMOVED lines=17> */
[----:B------:R-:W-:Y:S01]  /*0c90*/  FFMA R12, R12, R19, R8 ;  /* 0x000000130c0c7223 */ /* 0x000fe20000000008 */
[----:B------:R-:W0:Y:S01]  /*0ca0*/  LDS.128 R4, [R28+0xf00] ;  /* 0x000f00001c047984 */ /* 0x000e220000000c00 */
[----:B-1----:R-:W-:Y:S01]  /*0cb0*/  FFMA R29, R20, R13, R29 ;  /* 0x0000000d141d7223 */ /* 0x002fe2000000001d */
[C---:B------:R-:W-:Y:S01]  /*0cc0*/  FFMA R17, R13.reuse, R22, R17 ;  /* 0x000000160d117223 */ /* 0x040fe20000000011 */
[C---:B------:R-:W-:Y:S01]  /*0cd0*/  FFMA R21, R13.reuse, R21, R16 ;  /* 0x000000150d157223 */ /* 0x040fe20000000010 */
[----:B------:R-:W1:Y:S01]  /*0ce0*/  LDS.128 R8, [R28+0xf80] ;  /* 0x000f80001c087984 */ /* 0x000e620000000c00 */
[----:B------:R-:W-:Y:S01]  /*0cf0*/  FFMA R12, R13, R23, R12 ;  /* 0x000000170d0c7223 */ /* 0x000fe2000000000c */
[----:B0-----:R-:W-:Y:S01]  /*0d00*/  FFMA R29, R4, R14, R29 ;  /* 0x0000000e041d7223 */ /* 0x001fe2000000001d */
[C---:B------:R-:W-:Y:S01]  /*0d10*/  FFMA R17, R14.reuse, R6, R17 ;  /* 0x000000060e117223 */ /* 0x040fe20000000011 */
[C---:B------:R-:W-:Y:S01]  /*0d20*/  FFMA R4, R14.reuse, R5, R21 ;  /* 0x000000050e047223 */ /* 0x040fe20000000015 */
[----:B------:R-:W-:Y:S01]  /*0d30*/  FFMA R6, R14, R7, R12 ;  /* 0x000000070e067223 */ /* 0x000fe2000000000c */
[----:B-1----:R-:W-:Y:S01]  /*0d40*/  FFMA R12, R8, R15, R29 ;  /* 0x0000000f080c7223 */ /* 0x002fe2000000001d */
[C---:B------:R-:W-:Y:S01]  /*0d50*/  FFMA R20, R15.reuse, R10, R17 ;  /* 0x0000000a0f147223 */ /* 0x040fe20000000011 */
[C---:B------:R-:W-:Y:S01]  /*0d60*/  FFMA R14, R15.reuse, R9, R4 ;  /* 0x000000090f0e7223 */ /* 0x040fe20000000004 */
[----:B------:R-:W-:Y:S01]  /*0d70*/  FFMA R21, R15, R11, R6 ;  /* 0x0000000b0f157223 */ /* 0x000fe20000000006 */
[----:B------:R-:W-:Y:S06]  /*0d80*/  BAR.SYNC.DEFER_BLOCKING 0x0 ;  /* 0x0000000000007b1d */ /* 0x000fec0000010000 */
[----:B------:R-:W-:Y:S05]  /*0d90*/  @!P0 BRA `(.L_x_1) ;  /* 0xfffffff000fc8947 */ /* 0x000fea000383ffff */
.L_x_0:
[----:B------:R-:W0:Y:S01]  /*0da0*/  LDCU UR4, c[0x0][0x39c] ;  /* 0x00007380ff0477ac */ /* 0x000e220008000800 */
[----:B------:R-:W-:Y:S01]  /*0db0*/  SHF.L.U32 R24, R24, 0x2, RZ ;  /* 0x0000000218187819 */ /* 0x000fe200000006ff */
[----:B------:R-:W1:Y:S01]  /*0dc0*/  LDCU.64 UR8, c[0x0][0x390] ;  /* 0x00007200ff0877ac */ /* 0x000e620008000a00 */
[----:B0-----:R-:W-:-:S03]  /*0dd0*/  UIMAD UR5, UR5, UR4, URZ ;  /* 0x00000004050572a4 */ /* 0x001fc6000f8e02ff */
[----:B------:R-:W-:Y:S01]  /*0de0*/  IMAD R24, R3, UR4, R24 ;  /* 0x0000000403187c24 */ /* 0x000fe2000f8e0218 */
[----:B------:R-:W-:-:S04]  /*0df0*/  UIADD3 UR6, UP0, UPT, UR5, UR6, URZ ;  /* 0x0000000605067290 */ /* 0x000fc8000ff1e0ff */
[C---:B------:R-:W-:Y:S01]  /*0e00*/  IADD3 R0, PT, PT, R24.reuse, 0x1, RZ ;  /* 0x0000000118007810 */ /* 0x040fe20007ffe0ff */
[----:B------:R-:W-:Y:S01]  /*0e10*/  UIADD3.X UR4, UPT, UPT, URZ, URZ, URZ, UP0, !UPT ;  /* 0x000000ffff047290 */ /* 0x000fe200087fe4ff */
[C---:B------:R-:W-:Y:S02]  /*0e20*/  IADD3 R4, PT, PT, R24.reuse, 0x2, RZ ;  /* 0x0000000218047810 */ /* 0x040fe40007ffe0ff */
[C---:B------:R-:W-:Y:S02]  /*0e30*/  IADD3 R3, P0, PT, R24.reuse, UR6, RZ ;  /* 0x0000000618037c10 */ /* 0x040fe4000ff1e0ff */
[----:B------:R-:W-:Y:S02]  /*0e40*/  IADD3 R5, PT, PT, R24, 0x3, RZ ;  /* 0x0000000318057810 */ /* 0x000fe40007ffe0ff */
[----:B------:R-:W-:Y:S02]  /*0e50*/  IADD3.X R6, PT, PT, RZ, UR4, RZ, P0, !PT ;  /* 0x00000004ff067c10 */ /* 0x000fe400087fe4ff */
[----:B-1----:R-:W-:-:S02]  /*0e60*/  LEA R2, P0, R3, UR8, 0x2 ;  /* 0x0000000803027c11 */ /* 0x002fc4000f8010ff */
[----:B------:R-:W-:Y:S02]  /*0e70*/  IADD3 R11, P2, PT, R0, UR6, RZ ;  /* 0x00000006000b7c10 */ /* 0x000fe4000ff5e0ff */
[----:B------:R-:W-:Y:S02]  /*0e80*/  LEA.HI.X R3, R3, UR9, R6, 0x2, P0 ;  /* 0x0000000903037c11 */ /* 0x000fe400080f1406 */
[----:B------:R-:W-:Y:S02]  /*0e90*/  IADD3 R7, P0, PT, R4, UR6, RZ ;  /* 0x0000000604077c10 */ /* 0x000fe4000ff1e0ff */
[----:B------:R-:W-:Y:S01]  /*0ea0*/  IADD3 R0, P1, PT, R5, UR6, RZ ;  /* 0x0000000605007c10 */ /* 0x000fe2000ff3e0ff */
[----:B------:R-:W-:Y:S01]  /*0eb0*/  STG.E desc[UR10][R2.64], R12 ;  /* 0x0000000c02007986 */ /* 0x000fe2000c10190a */
[----:B------:R-:W-:Y:S02]  /*0ec0*/  IADD3.X R16, PT, PT, RZ, UR4, RZ, P2, !PT ;  /* 0x00000004ff107c10 */ /* 0x000fe400097fe4ff */
[----:B------:R-:W-:-:S02]  /*0ed0*/  LEA R4, P2, R11, UR8, 0x2 ;  /* 0x000000080b047c11 */ /* 0x000fc4000f8410ff */
[----:B------:R-:W-:Y:S02]  /*0ee0*/  IADD3.X R10, PT, PT, RZ, UR4, RZ, P0, !PT ;  /* 0x00000004ff0a7c10 */ /* 0x000fe400087fe4ff */
[----:B------:R-:W-:Y:S02]  /*0ef0*/  LEA R6, P0, R7, UR8, 0x2 ;  /* 0x0000000807067c11 */ /* 0x000fe4000f8010ff */
[----:B------:R-:W-:Y:S02]  /*0f00*/  IADD3.X R9, PT, PT, RZ, UR4, RZ, P1, !PT ;  /* 0x00000004ff097c10 */ /* 0x000fe40008ffe4ff */
[----:B------:R-:W-:Y:S02]  /*0f10*/  LEA R8, P1, R0, UR8, 0x2 ;  /* 0x0000000800087c11 */ /* 0x000fe4000f8210ff */
[----:B------:R-:W-:Y:S02]  /*0f20*/  LEA.HI.X R5, R11, UR9, R16, 0x2, P2 ;  /* 0x000000090b057c11 */ /* 0x000fe400090f1410 */
[----:B------:R-:W-:-:S02]  /*0f30*/  LEA.HI.X R7, R7, UR9, R10, 0x2, P0 ;  /* 0x0000000907077c11 */ /* 0x000fc400080f140a */
[----:B------:R-:W-:Y:S01]  /*0f40*/  LEA.HI.X R9, R0, UR9, R9, 0x2, P1 ;  /* 0x0000000900097c11 */ /* 0x000fe200088f1409 */
[----:B------:R-:W-:Y:S04]  /*0f50*/  STG.E desc[UR10][R4.64], R14 ;  /* 0x0000000e04007986 */ /* 0x000fe8000c10190a */
[----:B------:R-:W-:Y:S04]  /*0f60*/  STG.E desc[UR10][R6.64], R20 ;  /* 0x0000001406007986 */ /* 0x000fe8000c10190a */
[----:B------:R-:W-:Y:S01]  /*0f70*/  STG.E desc[UR10][R8.64], R21 ;  /* 0x0000001508007986 */ /* 0x000fe2000c10190a */
[----:B------:R-:W-:Y:S05]  /*0f80*/  EXIT ;  /* 0x000000000000794d */ /* 0x000fea0003800000 */
.L_x_2:
[----:B------:R-:W-:-:S00]  /*0f90*/  BRA `(.L_x_2) ;  /* 0xfffffffc00fc7947 */ /* 0x000fc0000383ffff */
[----:B------:R-:W-:-:S00]  /*0fa0*/  NOP ;  /* 0x0000000000007918 */ /* 0x000fc00000000000 */
        /* <DEDUP_REMOVED lines=13> */
.L_x_3:


//--------------------- .nv.shared._Z12cuda_gemm_v4ILi32ELi32ELi32ELi4EEvPfS0_S0_iii --------------------------
	.section	.nv.shared._Z12cuda_gemm_v4ILi32ELi32ELi32ELi4EEvPfS0_S0_iii,"aw",@nobits
	.sectionflags	@""
	.align	4
.nv.shared._Z12cuda_gemm_v4ILi32ELi32ELi32ELi4EEvPfS0_S0_iii:
	.zero		9216


//--------------------- .nv.shared.reserved.0     --------------------------
	.section	.nv.shared.reserved.0,"aw",@nobits
	.weak		__nv_reservedSMEM_offset_0_alias
	.size		__nv_reservedSMEM_offset_0_alias, 0, 64
	.other		__nv_reservedSMEM_offset_0_alias,@"STO_CUDA_RESERVED_SHARED STV_DEFAULT"
__nv_reservedSMEM_offset_0_alias:
	.zero		0
	.zero		64


//--------------------- .nv.constant0._Z12cuda_gemm_v4ILi32ELi32ELi32ELi4EEvPfS0_S0_iii --------------------------
	.section	.nv.constant0._Z12cuda_gemm_v4ILi32ELi32ELi32ELi4EEvPfS0_S0_iii,"a",@progbits
	.sectionflags	@""
	.align	4
.nv.constant0._Z12cuda_gemm_v4ILi32ELi32ELi32ELi4EEvPfS0_S0_iii:
	.zero		932


//--------------------- SYMBOLS --------------------------

	.type		.nv.reservedSmem.offset0,@object
	.size		.nv.reservedSmem.offset0,0x4
	.type		.nv.reservedSmem.cap,@object
	.size		.nv.reservedSmem.cap,0x4
